//
// Generated by NVIDIA NVVM Compiler
//
// Compiler Build ID: CL-36424714
// Cuda compilation tools, release 13.0, V13.0.88
// Based on NVVM 20.0.0
//

.version 9.0
.target sm_100
.address_size 64

	// .globl	_Z5hellov
.extern .func  (.param .b32 func_retval0) vprintf
(
	.param .b64 vprintf_param_0,
	.param .b64 vprintf_param_1
)
;
.global .align 1 .b8 $str[26] = {72, 101, 108, 108, 111, 32, 119, 111, 114, 108, 100, 32, 102, 114, 111, 109, 32, 100, 101, 118, 105, 99, 101, 33, 10};

.visible .entry _Z5hellov()
{
	.reg .b32 	%r<3>;
	.reg .b64 	%rd<3>;

	mov.u64 	%rd1, $str;
	cvta.global.u64 	%rd2, %rd1;
	{ // callseq 0, 0
	.param .b64 param0;
	st.param.b64 	[param0], %rd2;
	.param .b64 param1;
	st.param.b64 	[param1], 0;
	.param .b32 retval0;
	call.uni (retval0), 
	vprintf, 
	(
	param0, 
	param1
	);
	ld.param.b32 	%r1, [retval0];
	} // callseq 0
	ret;

}


// ===== COMPILED SASS (sm_100) =====

	.target	sm_100

	.elftype	@"ET_EXEC"


//--------------------- .note.nv.tkinfo           --------------------------
	.section	.note.nv.tkinfo,"",@"SHT_NOTE"
	.sectionflags	@"SHF_NOTE_NV_TKINFO"
	.tkinfo
        /*0018*/ 	.word	0x00000002
        /*0030*/ 	.string	""
        /*0030*/ 	.string	"ptxas"
        /*0030*/ 	.string	"Cuda compilation tools, release 13.0, V13.0.88"
        /*0030*/ 	.string	"Build cuda_13.0.r13.0/compiler.36424714_0"
        /*0030*/ 	.string	"-arch sm_100 -m 64 "



//--------------------- .note.nv.cuinfo           --------------------------
	.section	.note.nv.cuinfo,"",@"SHT_NOTE"
	.sectionflags	@"SHF_NOTE_NV_CUINFO"
        /*0018*/ 	.short	0x0002
        /*001a*/ 	.short	0x0064
        /*001c*/ 	.short	0x0082
	.zero		2


//--------------------- .nv.info                  --------------------------
	.section	.nv.info,"",@"SHT_CUDA_INFO"
	.align	4


	//----- nvinfo : EIATTR_REGCOUNT
	.align		4
        /*0000*/ 	.byte	0x04, 0x2f
        /*0002*/ 	.short	(.L_2 - .L_1)
	.align		4
.L_1:
        /*0004*/ 	.word	index@(_Z5hellov)
        /*0008*/ 	.word	0x00000018


	//----- nvinfo : EIATTR_FRAME_SIZE
	.align		4
.L_2:
        /*000c*/ 	.byte	0x04, 0x11
        /*000e*/ 	.short	(.L_4 - .L_3)
	.align		4
.L_3:
        /*0010*/ 	.word	index@(_Z5hellov)
        /*0014*/ 	.word	0x00000000


	//----- nvinfo : EIATTR_MIN_STACK_SIZE
	.align		4
.L_4:
        /*0018*/ 	.byte	0x04, 0x12
        /*001a*/ 	.short	(.L_6 - .L_5)
	.align		4
.L_5:
        /*001c*/ 	.word	index@(_Z5hellov)
        /*0020*/ 	.word	0x00000000
.L_6:


//--------------------- .nv.compat                --------------------------
	.section	.nv.compat,"",@"SHT_CUDA_COMPAT_INFO"
	.align	4
        /*0000*/ 	.byte	0x02, 0x09, 0x00, 0x00, 0x02, 0x02, 0x01, 0x00, 0x02, 0x05, 0x05, 0x00, 0x03, 0x07, 0x01, 0x01
        /*0010*/ 	.byte	0x02, 0x03, 0x00, 0x00, 0x02, 0x06, 0x01, 0x00, 0x04, 0x0b, 0x08, 0x00, 0x09, 0x00, 0x00, 0x00
        /*0020*/ 	.byte	0x00, 0x00, 0x00, 0x00


//--------------------- .nv.info._Z5hellov        --------------------------
	.section	.nv.info._Z5hellov,"",@"SHT_CUDA_INFO"
	.sectionflags	@""
	.align	4


	//----- nvinfo : EIATTR_CUDA_API_VERSION
	.align		4
        /*0000*/ 	.byte	0x04, 0x37
        /*0002*/ 	.short	(.L_8 - .L_7)
.L_7:
        /*0004*/ 	.word	0x00000082


	//----- nvinfo : EIATTR_SPARSE_MMA_MASK
	.align		4
.L_8:
        /*0008*/ 	.byte	0x03, 0x50
        /*000a*/ 	.short	0x0000


	//----- nvinfo : EIATTR_MAXREG_COUNT
	.align		4
        /*000c*/ 	.byte	0x03, 0x1b
        /*000e*/ 	.short	0x00ff


	//----- nvinfo : EIATTR_EXTERNS
	.align		4
        /*0010*/ 	.byte	0x04, 0x0f
        /*0012*/ 	.short	(.L_10 - .L_9)


	//   ....[0]....
	.align		4
.L_9:
        /*0014*/ 	.word	index@(vprintf)


	//----- nvinfo : EIATTR_MERCURY_ISA_VERSION
	.align		4
.L_10:
        /*0018*/ 	.byte	0x03, 0x5f
        /*001a*/ 	.short	0x0101


	//----- nvinfo : EIATTR_VRC_CTA_INIT_COUNT
	.align		4
        /*001c*/ 	.byte	0x02, 0x4a
	.zero		1
	.zero		1


	//----- nvinfo : EIATTR_SYSCALL_OFFSETS
	.align		4
        /*0020*/ 	.byte	0x04, 0x46
        /*0022*/ 	.short	(.L_12 - .L_11)


	//   ....[0]....
.L_11:
        /*0024*/ 	.word	0x00000080


	//----- nvinfo : EIATTR_EXIT_INSTR_OFFSETS
	.align		4
.L_12:
        /*0028*/ 	.byte	0x04, 0x1c
        /*002a*/ 	.short	(.L_14 - .L_13)


	//   ....[0]....
.L_13:
        /*002c*/ 	.word	0x00000090


	//----- nvinfo : EIATTR_SW_WAR
	.align		4
.L_14:
        /*0030*/ 	.byte	0x04, 0x36
        /*0032*/ 	.short	(.L_16 - .L_15)
.L_15:
        /*0034*/ 	.word	0x00000008
.L_16:


//--------------------- .nv.callgraph             --------------------------
	.section	.nv.callgraph,"",@"SHT_CUDA_CALLGRAPH"
	.align	4
	.sectionentsize	8
	.align		4
        /*0000*/ 	.word	0x00000000
	.align		4
        /*0004*/ 	.word	0xffffffff
	.align		4
        /*0008*/ 	.word	index@(_Z5hellov)
	.align		4
        /*000c*/ 	.word	index@(vprintf)
	.align		4
        /*0010*/ 	.word	0x00000000
	.align		4
        /*0014*/ 	.word	0xfffffffe
	.align		4
        /*0018*/ 	.word	0x00000000
	.align		4
        /*001c*/ 	.word	0xfffffffd
	.align		4
        /*0020*/ 	.word	0x00000000
	.align		4
        /*0024*/ 	.word	0xfffffffc


//--------------------- .nv.constant4             --------------------------
	.section	.nv.constant4,"a",@progbits
	.align	8
	.align		8
.nv.constant4:
        /*0000*/ 	.dword	vprintf
	.align		8
        /*0008*/ 	.dword	$str


//--------------------- .text._Z5hellov           --------------------------
	.section	.text._Z5hellov,"ax",@progbits
	.align	128
        .global         _Z5hellov
        .type           _Z5hellov,@function
        .size           _Z5hellov,(.L_x_2 - _Z5hellov)
        .other          _Z5hellov,@"STO_CUDA_ENTRY STV_DEFAULT"
_Z5hellov:
.text._Z5hellov:
[----:B------:R-:W0:Y:S01]  /*0000*/  LDC R1, c[0x0][0x37c] ;  /* 0x0000df00ff017b82 */ /* 0x000e220000000800 */
[----:B------:R-:W-:Y:S01]  /*0010*/  MOV R0, 0x0 ;  /* 0x0000000000007802 */ /* 0x000fe20000000f00 */
[----:B------:R-:W1:Y:S01]  /*0020*/  LDCU.64 UR4, c[0x4][0x8] ;  /* 0x01000100ff0477ac */ /* 0x000e620008000a00 */
[----:B------:R-:W-:-:S05]  /*0030*/  CS2R R6, SRZ ;  /* 0x0000000000067805 */ /* 0x000fca000001ff00 */
[----:B------:R2:W3:Y:S01]  /*0040*/  LDC.64 R2, c[0x4][R0] ;  /* 0x0100000000027b82 */ /* 0x0004e20000000a00 */
[----:B-1----:R-:W-:Y:S02]  /*0050*/  IMAD.U32 R4, RZ, RZ, UR4 ;  /* 0x00000004ff047e24 */ /* 0x002fe4000f8e00ff */
[----:B--2---:R-:W-:-:S07]  /*0060*/  IMAD.U32 R5, RZ, RZ, UR5 ;  /* 0x00000005ff057e24 */ /* 0x004fce000f8e00ff */
[----:B------:R-:W-:-:S07]  /*0070*/  LEPC R20, `(.L_x_0) ;  /* 0x000000001014794e */ /* 0x000fce0000000000 */
[----:B0--3--:R-:W-:Y:S05]  /*0080*/  CALL.ABS.NOINC R2 ;  /* 0x0000000002007343 */ /* 0x009fea0003c00000 */
.L_x_0:
[----:B------:R-:W-:Y:S05]  /*0090*/  EXIT ;  /* 0x000000000000794d */ /* 0x000fea0003800000 */
.L_x_1:
[----:B------:R-:W-:-:S00]  /*00a0*/  BRA `(.L_x_1) ;  /* 0xfffffffc00fc7947 */ /* 0x000fc0000383ffff */
[----:B------:R-:W-:-:S00]  /*00b0*/  NOP ;  /* 0x0000000000007918 */ /* 0x000fc00000000000 */
        /* <DEDUP_REMOVED lines=12> */
.L_x_2:


//--------------------- .nv.global.init           --------------------------
	.section	.nv.global.init,"aw",@progbits
.nv.global.init:
	.type		$str,@object
	.size		$str,(.L_0 - $str)
$str:
        /*0000*/ 	.byte	0x48, 0x65, 0x6c, 0x6c, 0x6f, 0x20, 0x77, 0x6f, 0x72, 0x6c, 0x64, 0x20, 0x66, 0x72, 0x6f, 0x6d
        /*0010*/ 	.byte	0x20, 0x64, 0x65, 0x76, 0x69, 0x63, 0x65, 0x21, 0x0a, 0x00
.L_0:


//--------------------- .nv.shared.reserved.0     --------------------------
	.section	.nv.shared.reserved.0,"aw",@nobits
	.weak		__nv_reservedSMEM_offset_0_alias
	.size		__nv_reservedSMEM_offset_0_alias, 0, 64
	.other		__nv_reservedSMEM_offset_0_alias,@"STO_CUDA_RESERVED_SHARED STV_DEFAULT"
__nv_reservedSMEM_offset_0_alias:
	.zero		0
	.zero		64


//--------------------- .nv.constant0._Z5hellov   --------------------------
	.section	.nv.constant0._Z5hellov,"a",@progbits
	.sectionflags	@""
	.align	4
.nv.constant0._Z5hellov:
	.zero		896


//--------------------- SYMBOLS --------------------------

	.type		.nv.reservedSmem.offset0,@object
	.size		.nv.reservedSmem.offset0,0x4
	.type		vprintf,@function
